//
// Generated by NVIDIA NVVM Compiler
//
// Compiler Build ID: CL-36424714
// Cuda compilation tools, release 13.0, V13.0.88
// Based on NVVM 20.0.0
//

.version 9.0
.target sm_100
.address_size 64

	// .globl	_Z22convolution2DCoalescedPfS_ii
.const .align 4 .b8 d_Filter[36];
// _ZZ22convolution2DCoalescedPfS_iiE9sharedMem has been demoted

.visible .entry _Z22convolution2DCoalescedPfS_ii(
	.param .u64 .ptr .align 1 _Z22convolution2DCoalescedPfS_ii_param_0,
	.param .u64 .ptr .align 1 _Z22convolution2DCoalescedPfS_ii_param_1,
	.param .u32 _Z22convolution2DCoalescedPfS_ii_param_2,
	.param .u32 _Z22convolution2DCoalescedPfS_ii_param_3
)
{
	.reg .pred 	%p<12>;
	.reg .b32 	%r<21>;
	.reg .b32 	%f<29>;
	.reg .b64 	%rd<12>;
	// demoted variable
	.shared .align 4 .b8 _ZZ22convolution2DCoalescedPfS_iiE9sharedMem[1296];
	ld.param.u64 	%rd1, [_Z22convolution2DCoalescedPfS_ii_param_0];
	ld.param.u64 	%rd2, [_Z22convolution2DCoalescedPfS_ii_param_1];
	ld.param.u32 	%r6, [_Z22convolution2DCoalescedPfS_ii_param_2];
	ld.param.u32 	%r7, [_Z22convolution2DCoalescedPfS_ii_param_3];
	mov.u32 	%r1, %tid.x;
	mov.u32 	%r2, %tid.y;
	mov.u32 	%r8, %ctaid.y;
	shl.b32 	%r9, %r8, 4;
	add.s32 	%r3, %r9, %r2;
	mov.u32 	%r10, %ctaid.x;
	shl.b32 	%r11, %r10, 4;
	add.s32 	%r4, %r11, %r1;
	setp.eq.s32 	%p1, %r3, 0;
	setp.gt.s32 	%p2, %r3, %r7;
	or.pred  	%p3, %p1, %p2;
	setp.lt.s32 	%p4, %r4, 1;
	or.pred  	%p5, %p4, %p3;
	setp.gt.s32 	%p6, %r4, %r6;
	mov.u32 	%r12, _ZZ22convolution2DCoalescedPfS_iiE9sharedMem;
	mad.lo.s32 	%r13, %r2, 72, %r12;
	shl.b32 	%r14, %r1, 2;
	add.s32 	%r5, %r13, %r14;
	or.pred  	%p7, %p6, %p5;
	@%p7 bra 	$L__BB0_2;
	cvta.to.global.u64 	%rd3, %rd1;
	add.s32 	%r16, %r3, -1;
	mul.lo.s32 	%r17, %r6, %r16;
	cvt.s64.s32 	%rd4, %r17;
	cvt.u64.u32 	%rd5, %r4;
	add.s64 	%rd6, %rd5, %rd4;
	shl.b64 	%rd7, %rd6, 2;
	add.s64 	%rd8, %rd3, %rd7;
	ld.global.f32 	%f2, [%rd8+-4];
	st.shared.f32 	[%r5], %f2;
	bra.uni 	$L__BB0_3;
$L__BB0_2:
	mov.b32 	%r15, 0;
	st.shared.u32 	[%r5], %r15;
$L__BB0_3:
	bar.sync 	0;
	or.b32  	%r18, %r2, %r1;
	and.b32  	%r19, %r18, 1008;
	setp.ne.s32 	%p8, %r19, 0;
	@%p8 bra 	$L__BB0_6;
	ld.const.f32 	%f3, [d_Filter];
	ld.shared.f32 	%f4, [%r5];
	fma.rn.f32 	%f5, %f3, %f4, 0f00000000;
	ld.const.f32 	%f6, [d_Filter+4];
	ld.shared.f32 	%f7, [%r5+4];
	fma.rn.f32 	%f8, %f6, %f7, %f5;
	ld.const.f32 	%f9, [d_Filter+8];
	ld.shared.f32 	%f10, [%r5+8];
	fma.rn.f32 	%f11, %f9, %f10, %f8;
	ld.const.f32 	%f12, [d_Filter+12];
	ld.shared.f32 	%f13, [%r5+72];
	fma.rn.f32 	%f14, %f12, %f13, %f11;
	ld.const.f32 	%f15, [d_Filter+16];
	ld.shared.f32 	%f16, [%r5+76];
	fma.rn.f32 	%f17, %f15, %f16, %f14;
	ld.const.f32 	%f18, [d_Filter+20];
	ld.shared.f32 	%f19, [%r5+80];
	fma.rn.f32 	%f20, %f18, %f19, %f17;
	ld.const.f32 	%f21, [d_Filter+24];
	ld.shared.f32 	%f22, [%r5+144];
	fma.rn.f32 	%f23, %f21, %f22, %f20;
	ld.const.f32 	%f24, [d_Filter+28];
	ld.shared.f32 	%f25, [%r5+148];
	fma.rn.f32 	%f26, %f24, %f25, %f23;
	ld.const.f32 	%f27, [d_Filter+32];
	ld.shared.f32 	%f28, [%r5+152];
	fma.rn.f32 	%f1, %f27, %f28, %f26;
	setp.ge.s32 	%p9, %r3, %r7;
	setp.ge.s32 	%p10, %r4, %r6;
	or.pred  	%p11, %p10, %p9;
	@%p11 bra 	$L__BB0_6;
	mad.lo.s32 	%r20, %r6, %r3, %r4;
	cvta.to.global.u64 	%rd9, %rd2;
	mul.wide.s32 	%rd10, %r20, 4;
	add.s64 	%rd11, %rd9, %rd10;
	st.global.f32 	[%rd11], %f1;
$L__BB0_6:
	ret;

}


// ===== COMPILED SASS (sm_100) =====

	.target	sm_100

	.elftype	@"ET_EXEC"


//--------------------- .note.nv.tkinfo           --------------------------
	.section	.note.nv.tkinfo,"",@"SHT_NOTE"
	.sectionflags	@"SHF_NOTE_NV_TKINFO"
	.tkinfo
        /*0018*/ 	.word	0x00000002
        /*0030*/ 	.string	""
        /*0030*/ 	.string	"ptxas"
        /*0030*/ 	.string	"Cuda compilation tools, release 13.0, V13.0.88"
        /*0030*/ 	.string	"Build cuda_13.0.r13.0/compiler.36424714_0"
        /*0030*/ 	.string	"-arch sm_100 -m 64 "



//--------------------- .note.nv.cuinfo           --------------------------
	.section	.note.nv.cuinfo,"",@"SHT_NOTE"
	.sectionflags	@"SHF_NOTE_NV_CUINFO"
        /*0018*/ 	.short	0x0002
        /*001a*/ 	.short	0x0064
        /*001c*/ 	.short	0x0082
	.zero		2


//--------------------- .nv.info                  --------------------------
	.section	.nv.info,"",@"SHT_CUDA_INFO"
	.align	4


	//----- nvinfo : EIATTR_REGCOUNT
	.align		4
        /*0000*/ 	.byte	0x04, 0x2f
        /*0002*/ 	.short	(.L_2 - .L_1)
	.align		4
.L_1:
        /*0004*/ 	.word	index@(_Z22convolution2DCoalescedPfS_ii)
        /*0008*/ 	.word	0x00000016


	//----- nvinfo : EIATTR_FRAME_SIZE
	.align		4
.L_2:
        /*000c*/ 	.byte	0x04, 0x11
        /*000e*/ 	.short	(.L_4 - .L_3)
	.align		4
.L_3:
        /*0010*/ 	.word	index@(_Z22convolution2DCoalescedPfS_ii)
        /*0014*/ 	.word	0x00000000


	//----- nvinfo : EIATTR_MIN_STACK_SIZE
	.align		4
.L_4:
        /*0018*/ 	.byte	0x04, 0x12
        /*001a*/ 	.short	(.L_6 - .L_5)
	.align		4
.L_5:
        /*001c*/ 	.word	index@(_Z22convolution2DCoalescedPfS_ii)
        /*0020*/ 	.word	0x00000000
.L_6:


//--------------------- .nv.compat                --------------------------
	.section	.nv.compat,"",@"SHT_CUDA_COMPAT_INFO"
	.align	4
        /*0000*/ 	.byte	0x02, 0x09, 0x00, 0x00, 0x02, 0x02, 0x01, 0x00, 0x02, 0x05, 0x05, 0x00, 0x03, 0x07, 0x01, 0x01
        /*0010*/ 	.byte	0x02, 0x03, 0x00, 0x00, 0x02, 0x06, 0x01, 0x00, 0x04, 0x0b, 0x08, 0x00, 0x09, 0x00, 0x00, 0x00
        /*0020*/ 	.byte	0x00, 0x00, 0x00, 0x00


//--------------------- .nv.info._Z22convolution2DCoalescedPfS_ii --------------------------
	.section	.nv.info._Z22convolution2DCoalescedPfS_ii,"",@"SHT_CUDA_INFO"
	.sectionflags	@""
	.align	4


	//----- nvinfo : EIATTR_CUDA_API_VERSION
	.align		4
        /*0000*/ 	.byte	0x04, 0x37
        /*0002*/ 	.short	(.L_8 - .L_7)
.L_7:
        /*0004*/ 	.word	0x00000082


	//----- nvinfo : EIATTR_KPARAM_INFO
	.align		4
.L_8:
        /*0008*/ 	.byte	0x04, 0x17
        /*000a*/ 	.short	(.L_10 - .L_9)
.L_9:
        /*000c*/ 	.word	0x00000000
        /*0010*/ 	.short	0x0003
        /*0012*/ 	.short	0x0014
        /*0014*/ 	.byte	0x00, 0xf0, 0x11, 0x00


	//----- nvinfo : EIATTR_KPARAM_INFO
	.align		4
.L_10:
        /*0018*/ 	.byte	0x04, 0x17
        /*001a*/ 	.short	(.L_12 - .L_11)
.L_11:
        /*001c*/ 	.word	0x00000000
        /*0020*/ 	.short	0x0002
        /*0022*/ 	.short	0x0010
        /*0024*/ 	.byte	0x00, 0xf0, 0x11, 0x00


	//----- nvinfo : EIATTR_KPARAM_INFO
	.align		4
.L_12:
        /*0028*/ 	.byte	0x04, 0x17
        /*002a*/ 	.short	(.L_14 - .L_13)
.L_13:
        /*002c*/ 	.word	0x00000000
        /*0030*/ 	.short	0x0001
        /*0032*/ 	.short	0x0008
        /*0034*/ 	.byte	0x00, 0xf5, 0x21, 0x00


	//----- nvinfo : EIATTR_KPARAM_INFO
	.align		4
.L_14:
        /*0038*/ 	.byte	0x04, 0x17
        /*003a*/ 	.short	(.L_16 - .L_15)
.L_15:
        /*003c*/ 	.word	0x00000000
        /*0040*/ 	.short	0x0000
        /*0042*/ 	.short	0x0000
        /*0044*/ 	.byte	0x00, 0xf5, 0x21, 0x00


	//----- nvinfo : EIATTR_SPARSE_MMA_MASK
	.align		4
.L_16:
        /*0048*/ 	.byte	0x03, 0x50
        /*004a*/ 	.short	0x0000


	//----- nvinfo : EIATTR_MAXREG_COUNT
	.align		4
        /*004c*/ 	.byte	0x03, 0x1b
        /*004e*/ 	.short	0x00ff


	//----- nvinfo : EIATTR_NUM_BARRIERS
	.align		4
        /*0050*/ 	.byte	0x02, 0x4c
        /*0052*/ 	.byte	0x01
	.zero		1


	//----- nvinfo : EIATTR_MERCURY_ISA_VERSION
	.align		4
        /*0054*/ 	.byte	0x03, 0x5f
        /*0056*/ 	.short	0x0101


	//----- nvinfo : EIATTR_VRC_CTA_INIT_COUNT
	.align		4
        /*0058*/ 	.byte	0x02, 0x4a
	.zero		1
	.zero		1


	//----- nvinfo : EIATTR_EXIT_INSTR_OFFSETS
	.align		4
        /*005c*/ 	.byte	0x04, 0x1c
        /*005e*/ 	.short	(.L_18 - .L_17)


	//   ....[0]....
.L_17:
        /*0060*/ 	.word	0x000001e0


	//   ....[1]....
        /*0064*/ 	.word	0x00000360


	//   ....[2]....
        /*0068*/ 	.word	0x000003b0


	//----- nvinfo : EIATTR_CBANK_PARAM_SIZE
	.align		4
.L_18:
        /*006c*/ 	.byte	0x03, 0x19
        /*006e*/ 	.short	0x0018


	//----- nvinfo : EIATTR_PARAM_CBANK
	.align		4
        /*0070*/ 	.byte	0x04, 0x0a
        /*0072*/ 	.short	(.L_20 - .L_19)
	.align		4
.L_19:
        /*0074*/ 	.word	index@(.nv.constant0._Z22convolution2DCoalescedPfS_ii)
        /*0078*/ 	.short	0x0380
        /*007a*/ 	.short	0x0018


	//----- nvinfo : EIATTR_SW_WAR
	.align		4
.L_20:
        /*007c*/ 	.byte	0x04, 0x36
        /*007e*/ 	.short	(.L_22 - .L_21)
.L_21:
        /*0080*/ 	.word	0x00000008
.L_22:


//--------------------- .nv.callgraph             --------------------------
	.section	.nv.callgraph,"",@"SHT_CUDA_CALLGRAPH"
	.align	4
	.sectionentsize	8
	.align		4
        /*0000*/ 	.word	0x00000000
	.align		4
        /*0004*/ 	.word	0xffffffff
	.align		4
        /*0008*/ 	.word	0x00000000
	.align		4
        /*000c*/ 	.word	0xfffffffe
	.align		4
        /*0010*/ 	.word	0x00000000
	.align		4
        /*0014*/ 	.word	0xfffffffd
	.align		4
        /*0018*/ 	.word	0x00000000
	.align		4
        /*001c*/ 	.word	0xfffffffc


//--------------------- .nv.constant3             --------------------------
	.section	.nv.constant3,"a",@progbits
	.align	4
.nv.constant3:
	.type		d_Filter,@object
	.size		d_Filter,(.L_0 - d_Filter)
d_Filter:
	.zero		36
.L_0:


//--------------------- .text._Z22convolution2DCoalescedPfS_ii --------------------------
	.section	.text._Z22convolution2DCoalescedPfS_ii,"ax",@progbits
	.align	128
        .global         _Z22convolution2DCoalescedPfS_ii
        .type           _Z22convolution2DCoalescedPfS_ii,@function
        .size           _Z22convolution2DCoalescedPfS_ii,(.L_x_1 - _Z22convolution2DCoalescedPfS_ii)
        .other          _Z22convolution2DCoalescedPfS_ii,@"STO_CUDA_ENTRY STV_DEFAULT"
_Z22convolution2DCoalescedPfS_ii:
.text._Z22convolution2DCoalescedPfS_ii:
[----:B------:R-:W-:Y:S01]  /*0000*/  LDC R1, c[0x0][0x37c] ;  /* 0x0000df00ff017b82 */ /* 0x000fe20000000800 */
[----:B------:R-:W0:Y:S01]  /*0010*/  S2R R6, SR_TID.Y ;  /* 0x0000000000067919 */ /* 0x000e220000002200 */
[----:B------:R-:W1:Y:S01]  /*0020*/  LDCU.64 UR6, c[0x0][0x390] ;  /* 0x00007200ff0677ac */ /* 0x000e620008000a00 */
[----:B------:R-:W0:Y:S01]  /*0030*/  S2R R3, SR_CTAID.Y ;  /* 0x0000000000037919 */ /* 0x000e220000002600 */
[----:B------:R-:W2:Y:S01]  /*0040*/  LDCU.64 UR4, c[0x0][0x358] ;  /* 0x00006b00ff0477ac */ /* 0x000ea20008000a00 */
[----:B------:R-:W3:Y:S01]  /*0050*/  S2R R9, SR_TID.X ;  /* 0x0000000000097919 */ /* 0x000ee20000002100 */
[----:B------:R-:W3:Y:S01]  /*0060*/  S2R R0, SR_CTAID.X ;  /* 0x0000000000007919 */ /* 0x000ee20000002500 */
[----:B0-----:R-:W-:-:S05]  /*0070*/  IMAD R2, R3, 0x10, R6 ;  /* 0x0000001003027824 */ /* 0x001fca00078e0206 */
[----:B-1----:R-:W-:Y:S01]  /*0080*/  ISETP.GT.AND P0, PT, R2, UR7, PT ;  /* 0x0000000702007c0c */ /* 0x002fe2000bf04270 */
[----:B---3--:R-:W-:-:S03]  /*0090*/  IMAD R3, R0, 0x10, R9 ;  /* 0x0000001000037824 */ /* 0x008fc600078e0209 */
[----:B------:R-:W-:-:S04]  /*00a0*/  ISETP.EQ.OR P0, PT, R2, RZ, P0 ;  /* 0x000000ff0200720c */ /* 0x000fc80000702670 */
[----:B------:R-:W-:-:S04]  /*00b0*/  ISETP.LT.OR P0, PT, R3, 0x1, P0 ;  /* 0x000000010300780c */ /* 0x000fc80000701670 */
[----:B------:R-:W-:-:S13]  /*00c0*/  ISETP.GT.OR P0, PT, R3, UR6, P0 ;  /* 0x0000000603007c0c */ /* 0x000fda0008704670 */
[----:B------:R-:W0:Y:S01]  /*00d0*/  @!P0 LDC.64 R10, c[0x0][0x380] ;  /* 0x0000e000ff0a8b82 */ /* 0x000e220000000a00 */
[----:B------:R-:W-:-:S05]  /*00e0*/  @!P0 IADD3 R0, PT, PT, R2, -0x1, RZ ;  /* 0xffffffff02008810 */ /* 0x000fca0007ffe0ff */
[----:B------:R-:W-:-:S05]  /*00f0*/  @!P0 IMAD R0, R0, UR6, RZ ;  /* 0x0000000600008c24 */ /* 0x000fca000f8e02ff */
[----:B------:R-:W-:-:S04]  /*0100*/  @!P0 IADD3 R5, P1, PT, R3, R0, RZ ;  /* 0x0000000003058210 */ /* 0x000fc80007f3e0ff */
[----:B------:R-:W-:Y:S02]  /*0110*/  @!P0 LEA.HI.X.SX32 R0, R0, RZ, 0x1, P1 ;  /* 0x000000ff00008211 */ /* 0x000fe400008f0eff */
[----:B0-----:R-:W-:-:S04]  /*0120*/  @!P0 LEA R4, P1, R5, R10, 0x2 ;  /* 0x0000000a05048211 */ /* 0x001fc800078210ff */
[----:B------:R-:W-:-:S06]  /*0130*/  @!P0 LEA.HI.X R5, R5, R11, R0, 0x2, P1 ;  /* 0x0000000b05058211 */ /* 0x000fcc00008f1400 */
[----:B--2---:R-:W2:Y:S01]  /*0140*/  @!P0 LDG.E R5, desc[UR4][R4.64+-0x4] ;  /* 0xfffffc0404058981 */ /* 0x004ea2000c1e1900 */
[----:B------:R-:W-:Y:S02]  /*0150*/  MOV R0, 0x400 ;  /* 0x0000040000007802 */ /* 0x000fe40000000f00 */
[----:B------:R-:W-:Y:S01]  /*0160*/  LOP3.LUT P1, RZ, R6, 0x3f0, R9, 0xc8, !PT ;  /* 0x000003f006ff7812 */ /* 0x000fe2000782c809 */
[----:B------:R-:W0:Y:S02]  /*0170*/  S2R R7, SR_CgaCtaId ;  /* 0x0000000000077919 */ /* 0x000e240000008800 */
[----:B0-----:R-:W-:-:S05]  /*0180*/  LEA R0, R7, R0, 0x18 ;  /* 0x0000000007007211 */ /* 0x001fca00078ec0ff */
[----:B------:R-:W-:-:S05]  /*0190*/  IMAD R0, R6, 0x48, R0 ;  /* 0x0000004806007824 */ /* 0x000fca00078e0200 */
[----:B------:R-:W-:-:S05]  /*01a0*/  LEA R6, R9, R0, 0x2 ;  /* 0x0000000009067211 */ /* 0x000fca00078e10ff */
[----:B--2---:R0:W-:Y:S04]  /*01b0*/  @!P0 STS [R6], R5 ;  /* 0x0000000506008388 */ /* 0x0041e80000000800 */
[----:B------:R0:W-:Y:S01]  /*01c0*/  @P0 STS [R6], RZ ;  /* 0x000000ff06000388 */ /* 0x0001e20000000800 */
[----:B------:R-:W-:Y:S06]  /*01d0*/  BAR.SYNC.DEFER_BLOCKING 0x0 ;  /* 0x0000000000007b1d */ /* 0x000fec0000010000 */
[----:B------:R-:W-:Y:S05]  /*01e0*/  @P1 EXIT ;  /* 0x000000000000194d */ /* 0x000fea0003800000 */
[----:B------:R-:W1:Y:S01]  /*01f0*/  LDS R0, [R6] ;  /* 0x0000000006007984 */ /* 0x000e620000000800 */
[----:B------:R-:W1:Y:S01]  /*0200*/  LDCU.128 UR8, c[0x3][URZ] ;  /* 0x00c00000ff0877ac */ /* 0x000e620008000c00 */
[----:B------:R-:W-:Y:S02]  /*0210*/  ISETP.GE.AND P0, PT, R2, UR7, PT ;  /* 0x0000000702007c0c */ /* 0x000fe4000bf06270 */
[----:B0-----:R-:W0:Y:S01]  /*0220*/  LDS R5, [R6+0x4] ;  /* 0x0000040006057984 */ /* 0x001e220000000800 */
[----:B------:R-:W2:Y:S01]  /*0230*/  LDCU.128 UR12, c[0x3][0x10] ;  /* 0x00c00200ff0c77ac */ /* 0x000ea20008000c00 */
[----:B------:R-:W-:Y:S02]  /*0240*/  ISETP.GE.OR P0, PT, R3, UR6, P0 ;  /* 0x0000000603007c0c */ /* 0x000fe40008706670 */
[----:B------:R-:W3:Y:S04]  /*0250*/  LDS R7, [R6+0x8] ;  /* 0x0000080006077984 */ /* 0x000ee80000000800 */
[----:B------:R-:W4:Y:S04]  /*0260*/  LDS R9, [R6+0x48] ;  /* 0x0000480006097984 */ /* 0x000f280000000800 */
[----:B------:R-:W2:Y:S04]  /*0270*/  LDS R11, [R6+0x4c] ;  /* 0x00004c00060b7984 */ /* 0x000ea80000000800 */
[----:B------:R-:W5:Y:S04]  /*0280*/  LDS R13, [R6+0x50] ;  /* 0x00005000060d7984 */ /* 0x000f680000000800 */
[----:B------:R-:W5:Y:S04]  /*0290*/  LDS R15, [R6+0x90] ;  /* 0x00009000060f7984 */ /* 0x000f680000000800 */
[----:B------:R-:W5:Y:S04]  /*02a0*/  LDS R17, [R6+0x94] ;  /* 0x0000940006117984 */ /* 0x000f680000000800 */
[----:B------:R-:W5:Y:S01]  /*02b0*/  LDS R19, [R6+0x98] ;  /* 0x0000980006137984 */ /* 0x000f620000000800 */
[----:B-1----:R-:W-:Y:S01]  /*02c0*/  FFMA R0, R0, UR8, RZ ;  /* 0x0000000800007c23 */ /* 0x002fe200080000ff */
[----:B------:R-:W1:Y:S03]  /*02d0*/  LDCU UR8, c[0x3][0x20] ;  /* 0x00c00400ff0877ac */ /* 0x000e660008000800 */
[----:B0-----:R-:W-:-:S04]  /*02e0*/  FFMA R0, R5, UR9, R0 ;  /* 0x0000000905007c23 */ /* 0x001fc80008000000 */
[----:B---3--:R-:W-:-:S04]  /*02f0*/  FFMA R0, R7, UR10, R0 ;  /* 0x0000000a07007c23 */ /* 0x008fc80008000000 */
[----:B----4-:R-:W-:-:S04]  /*0300*/  FFMA R0, R9, UR11, R0 ;  /* 0x0000000b09007c23 */ /* 0x010fc80008000000 */
[----:B--2---:R-:W-:-:S04]  /*0310*/  FFMA R0, R11, UR12, R0 ;  /* 0x0000000c0b007c23 */ /* 0x004fc80008000000 */
[----:B-----5:R-:W-:-:S04]  /*0320*/  FFMA R0, R13, UR13, R0 ;  /* 0x0000000d0d007c23 */ /* 0x020fc80008000000 */
[----:B------:R-:W-:-:S04]  /*0330*/  FFMA R0, R15, UR14, R0 ;  /* 0x0000000e0f007c23 */ /* 0x000fc80008000000 */
[----:B------:R-:W-:-:S04]  /*0340*/  FFMA R0, R17, UR15, R0 ;  /* 0x0000000f11007c23 */ /* 0x000fc80008000000 */
[----:B-1----:R-:W-:Y:S01]  /*0350*/  FFMA R19, R19, UR8, R0 ;  /* 0x0000000813137c23 */ /* 0x002fe20008000000 */
[----:B------:R-:W-:Y:S06]  /*0360*/  @P0 EXIT ;  /* 0x000000000000094d */ /* 0x000fec0003800000 */
[----:B------:R-:W0:Y:S01]  /*0370*/  LDC.64 R4, c[0x0][0x388] ;  /* 0x0000e200ff047b82 */ /* 0x000e220000000a00 */
[----:B------:R-:W-:-:S04]  /*0380*/  IMAD R3, R2, UR6, R3 ;  /* 0x0000000602037c24 */ /* 0x000fc8000f8e0203 */
[----:B0-----:R-:W-:-:S05]  /*0390*/  IMAD.WIDE R2, R3, 0x4, R4 ;  /* 0x0000000403027825 */ /* 0x001fca00078e0204 */
[----:B------:R-:W-:Y:S01]  /*03a0*/  STG.E desc[UR4][R2.64], R19 ;  /* 0x0000001302007986 */ /* 0x000fe2000c101904 */
[----:B------:R-:W-:Y:S05]  /*03b0*/  EXIT ;  /* 0x000000000000794d */ /* 0x000fea0003800000 */
.L_x_0:
[----:B------:R-:W-:-:S00]  /*03c0*/  BRA `(.L_x_0) ;  /* 0xfffffffc00fc7947 */ /* 0x000fc0000383ffff */
[----:B------:R-:W-:-:S00]  /*03d0*/  NOP ;  /* 0x0000000000007918 */ /* 0x000fc00000000000 */
        /* <DEDUP_REMOVED lines=10> */
.L_x_1:


//--------------------- .nv.shared._Z22convolution2DCoalescedPfS_ii --------------------------
	.section	.nv.shared._Z22convolution2DCoalescedPfS_ii,"aw",@nobits
	.sectionflags	@""
	.align	4
.nv.shared._Z22convolution2DCoalescedPfS_ii:
	.zero		2320


//--------------------- .nv.shared.reserved.0     --------------------------
	.section	.nv.shared.reserved.0,"aw",@nobits
	.weak		__nv_reservedSMEM_offset_0_alias
	.size		__nv_reservedSMEM_offset_0_alias, 0, 64
	.other		__nv_reservedSMEM_offset_0_alias,@"STO_CUDA_RESERVED_SHARED STV_DEFAULT"
__nv_reservedSMEM_offset_0_alias:
	.zero		0
	.zero		64


//--------------------- .nv.constant0._Z22convolution2DCoalescedPfS_ii --------------------------
	.section	.nv.constant0._Z22convolution2DCoalescedPfS_ii,"a",@progbits
	.sectionflags	@""
	.align	4
.nv.constant0._Z22convolution2DCoalescedPfS_ii:
	.zero		920


//--------------------- SYMBOLS --------------------------

	.type		.nv.reservedSmem.offset0,@object
	.size		.nv.reservedSmem.offset0,0x4
	.type		.nv.reservedSmem.cap,@object
	.size		.nv.reservedSmem.cap,0x4
